//
// Generated by NVIDIA NVVM Compiler
//
// Compiler Build ID: CL-36424714
// Cuda compilation tools, release 13.0, V13.0.88
// Based on NVVM 20.0.0
//

.version 9.0
.target sm_100
.address_size 64

	// .globl	_Z15cuda_calculatorPiS_S_i

.visible .entry _Z15cuda_calculatorPiS_S_i(
	.param .u64 .ptr .align 1 _Z15cuda_calculatorPiS_S_i_param_0,
	.param .u64 .ptr .align 1 _Z15cuda_calculatorPiS_S_i_param_1,
	.param .u64 .ptr .align 1 _Z15cuda_calculatorPiS_S_i_param_2,
	.param .u32 _Z15cuda_calculatorPiS_S_i_param_3
)
{
	.reg .pred 	%p<6>;
	.reg .b32 	%r<40>;
	.reg .b64 	%rd<18>;

	ld.param.u64 	%rd7, [_Z15cuda_calculatorPiS_S_i_param_0];
	ld.param.u64 	%rd8, [_Z15cuda_calculatorPiS_S_i_param_1];
	ld.param.u64 	%rd9, [_Z15cuda_calculatorPiS_S_i_param_2];
	ld.param.u32 	%r13, [_Z15cuda_calculatorPiS_S_i_param_3];
	cvta.to.global.u64 	%rd1, %rd9;
	cvta.to.global.u64 	%rd2, %rd8;
	cvta.to.global.u64 	%rd3, %rd7;
	mov.u32 	%r14, %tid.x;
	mov.u32 	%r15, %ctaid.x;
	mov.u32 	%r16, %ntid.x;
	mad.lo.s32 	%r17, %r15, %r16, %r14;
	mul.lo.s32 	%r1, %r13, %r17;
	add.s32 	%r2, %r1, %r13;
	setp.lt.s32 	%p1, %r13, 1;
	@%p1 bra 	$L__BB0_7;
	add.s32 	%r18, %r1, 1;
	max.s32 	%r3, %r2, %r18;
	sub.s32 	%r19, %r3, %r1;
	and.b32  	%r4, %r19, 3;
	setp.eq.s32 	%p2, %r4, 0;
	mov.u32 	%r38, %r1;
	@%p2 bra 	$L__BB0_4;
	neg.s32 	%r36, %r4;
	mov.u32 	%r38, %r1;
$L__BB0_3:
	.pragma "nounroll";
	mul.wide.s32 	%rd10, %r38, 4;
	add.s64 	%rd11, %rd1, %rd10;
	add.s64 	%rd12, %rd2, %rd10;
	add.s64 	%rd13, %rd3, %rd10;
	ld.global.u32 	%r20, [%rd13];
	ld.global.u32 	%r21, [%rd12];
	add.s32 	%r22, %r21, %r20;
	st.global.u32 	[%rd11], %r22;
	add.s32 	%r38, %r38, 1;
	add.s32 	%r36, %r36, 1;
	setp.ne.s32 	%p3, %r36, 0;
	@%p3 bra 	$L__BB0_3;
$L__BB0_4:
	sub.s32 	%r23, %r1, %r3;
	setp.gt.u32 	%p4, %r23, -4;
	@%p4 bra 	$L__BB0_7;
	add.s64 	%rd4, %rd3, 8;
	add.s64 	%rd5, %rd2, 8;
	add.s64 	%rd6, %rd1, 8;
$L__BB0_6:
	.pragma "nounroll";
	mul.wide.s32 	%rd14, %r38, 4;
	add.s64 	%rd15, %rd4, %rd14;
	add.s64 	%rd16, %rd5, %rd14;
	add.s64 	%rd17, %rd6, %rd14;
	ld.global.u32 	%r24, [%rd15+-8];
	ld.global.u32 	%r25, [%rd16+-8];
	add.s32 	%r26, %r25, %r24;
	st.global.u32 	[%rd17+-8], %r26;
	ld.global.u32 	%r27, [%rd15+-4];
	ld.global.u32 	%r28, [%rd16+-4];
	add.s32 	%r29, %r28, %r27;
	st.global.u32 	[%rd17+-4], %r29;
	ld.global.u32 	%r30, [%rd15];
	ld.global.u32 	%r31, [%rd16];
	add.s32 	%r32, %r31, %r30;
	st.global.u32 	[%rd17], %r32;
	ld.global.u32 	%r33, [%rd15+4];
	ld.global.u32 	%r34, [%rd16+4];
	add.s32 	%r35, %r34, %r33;
	st.global.u32 	[%rd17+4], %r35;
	add.s32 	%r38, %r38, 4;
	setp.lt.s32 	%p5, %r38, %r2;
	@%p5 bra 	$L__BB0_6;
$L__BB0_7:
	ret;

}


// ===== COMPILED SASS (sm_100) =====

	.target	sm_100

	.elftype	@"ET_EXEC"


//--------------------- .note.nv.tkinfo           --------------------------
	.section	.note.nv.tkinfo,"",@"SHT_NOTE"
	.sectionflags	@"SHF_NOTE_NV_TKINFO"
	.tkinfo
        /*0018*/ 	.word	0x00000002
        /*0030*/ 	.string	""
        /*0030*/ 	.string	"ptxas"
        /*0030*/ 	.string	"Cuda compilation tools, release 13.0, V13.0.88"
        /*0030*/ 	.string	"Build cuda_13.0.r13.0/compiler.36424714_0"
        /*0030*/ 	.string	"-arch sm_100 -m 64 "



//--------------------- .note.nv.cuinfo           --------------------------
	.section	.note.nv.cuinfo,"",@"SHT_NOTE"
	.sectionflags	@"SHF_NOTE_NV_CUINFO"
        /*0018*/ 	.short	0x0002
        /*001a*/ 	.short	0x0064
        /*001c*/ 	.short	0x0082
	.zero		2


//--------------------- .nv.info                  --------------------------
	.section	.nv.info,"",@"SHT_CUDA_INFO"
	.align	4


	//----- nvinfo : EIATTR_REGCOUNT
	.align		4
        /*0000*/ 	.byte	0x04, 0x2f
        /*0002*/ 	.short	(.L_1 - .L_0)
	.align		4
.L_0:
        /*0004*/ 	.word	index@(_Z15cuda_calculatorPiS_S_i)
        /*0008*/ 	.word	0x00000014


	//----- nvinfo : EIATTR_FRAME_SIZE
	.align		4
.L_1:
        /*000c*/ 	.byte	0x04, 0x11
        /*000e*/ 	.short	(.L_3 - .L_2)
	.align		4
.L_2:
        /*0010*/ 	.word	index@(_Z15cuda_calculatorPiS_S_i)
        /*0014*/ 	.word	0x00000000


	//----- nvinfo : EIATTR_MIN_STACK_SIZE
	.align		4
.L_3:
        /*0018*/ 	.byte	0x04, 0x12
        /*001a*/ 	.short	(.L_5 - .L_4)
	.align		4
.L_4:
        /*001c*/ 	.word	index@(_Z15cuda_calculatorPiS_S_i)
        /*0020*/ 	.word	0x00000000
.L_5:


//--------------------- .nv.compat                --------------------------
	.section	.nv.compat,"",@"SHT_CUDA_COMPAT_INFO"
	.align	4
        /*0000*/ 	.byte	0x02, 0x09, 0x00, 0x00, 0x02, 0x02, 0x01, 0x00, 0x02, 0x05, 0x05, 0x00, 0x03, 0x07, 0x01, 0x01
        /*0010*/ 	.byte	0x02, 0x03, 0x00, 0x00, 0x02, 0x06, 0x01, 0x00, 0x04, 0x0b, 0x08, 0x00, 0x09, 0x00, 0x00, 0x00
        /*0020*/ 	.byte	0x00, 0x00, 0x00, 0x00


//--------------------- .nv.info._Z15cuda_calculatorPiS_S_i --------------------------
	.section	.nv.info._Z15cuda_calculatorPiS_S_i,"",@"SHT_CUDA_INFO"
	.sectionflags	@""
	.align	4


	//----- nvinfo : EIATTR_CUDA_API_VERSION
	.align		4
        /*0000*/ 	.byte	0x04, 0x37
        /*0002*/ 	.short	(.L_7 - .L_6)
.L_6:
        /*0004*/ 	.word	0x00000082


	//----- nvinfo : EIATTR_KPARAM_INFO
	.align		4
.L_7:
        /*0008*/ 	.byte	0x04, 0x17
        /*000a*/ 	.short	(.L_9 - .L_8)
.L_8:
        /*000c*/ 	.word	0x00000000
        /*0010*/ 	.short	0x0003
        /*0012*/ 	.short	0x0018
        /*0014*/ 	.byte	0x00, 0xf0, 0x11, 0x00


	//----- nvinfo : EIATTR_KPARAM_INFO
	.align		4
.L_9:
        /*0018*/ 	.byte	0x04, 0x17
        /*001a*/ 	.short	(.L_11 - .L_10)
.L_10:
        /*001c*/ 	.word	0x00000000
        /*0020*/ 	.short	0x0002
        /*0022*/ 	.short	0x0010
        /*0024*/ 	.byte	0x00, 0xf5, 0x21, 0x00


	//----- nvinfo : EIATTR_KPARAM_INFO
	.align		4
.L_11:
        /*0028*/ 	.byte	0x04, 0x17
        /*002a*/ 	.short	(.L_13 - .L_12)
.L_12:
        /*002c*/ 	.word	0x00000000
        /*0030*/ 	.short	0x0001
        /*0032*/ 	.short	0x0008
        /*0034*/ 	.byte	0x00, 0xf5, 0x21, 0x00


	//----- nvinfo : EIATTR_KPARAM_INFO
	.align		4
.L_13:
        /*0038*/ 	.byte	0x04, 0x17
        /*003a*/ 	.short	(.L_15 - .L_14)
.L_14:
        /*003c*/ 	.word	0x00000000
        /*0040*/ 	.short	0x0000
        /*0042*/ 	.short	0x0000
        /*0044*/ 	.byte	0x00, 0xf5, 0x21, 0x00


	//----- nvinfo : EIATTR_SPARSE_MMA_MASK
	.align		4
.L_15:
        /*0048*/ 	.byte	0x03, 0x50
        /*004a*/ 	.short	0x0000


	//----- nvinfo : EIATTR_MAXREG_COUNT
	.align		4
        /*004c*/ 	.byte	0x03, 0x1b
        /*004e*/ 	.short	0x00ff


	//----- nvinfo : EIATTR_MERCURY_ISA_VERSION
	.align		4
        /*0050*/ 	.byte	0x03, 0x5f
        /*0052*/ 	.short	0x0101


	//----- nvinfo : EIATTR_VRC_CTA_INIT_COUNT
	.align		4
        /*0054*/ 	.byte	0x02, 0x4a
	.zero		1
	.zero		1


	//----- nvinfo : EIATTR_EXIT_INSTR_OFFSETS
	.align		4
        /*0058*/ 	.byte	0x04, 0x1c
        /*005a*/ 	.short	(.L_17 - .L_16)


	//   ....[0]....
.L_16:
        /*005c*/ 	.word	0x00000070


	//   ....[1]....
        /*0060*/ 	.word	0x00000220


	//   ....[2]....
        /*0064*/ 	.word	0x00000470


	//----- nvinfo : EIATTR_CRS_STACK_SIZE
	.align		4
.L_17:
        /*0068*/ 	.byte	0x04, 0x1e
        /*006a*/ 	.short	(.L_19 - .L_18)
.L_18:
        /*006c*/ 	.word	0x00000000


	//----- nvinfo : EIATTR_CBANK_PARAM_SIZE
	.align		4
.L_19:
        /*0070*/ 	.byte	0x03, 0x19
        /*0072*/ 	.short	0x001c


	//----- nvinfo : EIATTR_PARAM_CBANK
	.align		4
        /*0074*/ 	.byte	0x04, 0x0a
        /*0076*/ 	.short	(.L_21 - .L_20)
	.align		4
.L_20:
        /*0078*/ 	.word	index@(.nv.constant0._Z15cuda_calculatorPiS_S_i)
        /*007c*/ 	.short	0x0380
        /*007e*/ 	.short	0x001c


	//----- nvinfo : EIATTR_SW_WAR
	.align		4
.L_21:
        /*0080*/ 	.byte	0x04, 0x36
        /*0082*/ 	.short	(.L_23 - .L_22)
.L_22:
        /*0084*/ 	.word	0x00000008
.L_23:


//--------------------- .nv.callgraph             --------------------------
	.section	.nv.callgraph,"",@"SHT_CUDA_CALLGRAPH"
	.align	4
	.sectionentsize	8
	.align		4
        /*0000*/ 	.word	0x00000000
	.align		4
        /*0004*/ 	.word	0xffffffff
	.align		4
        /*0008*/ 	.word	0x00000000
	.align		4
        /*000c*/ 	.word	0xfffffffe
	.align		4
        /*0010*/ 	.word	0x00000000
	.align		4
        /*0014*/ 	.word	0xfffffffd
	.align		4
        /*0018*/ 	.word	0x00000000
	.align		4
        /*001c*/ 	.word	0xfffffffc


//--------------------- .text._Z15cuda_calculatorPiS_S_i --------------------------
	.section	.text._Z15cuda_calculatorPiS_S_i,"ax",@progbits
	.align	128
        .global         _Z15cuda_calculatorPiS_S_i
        .type           _Z15cuda_calculatorPiS_S_i,@function
        .size           _Z15cuda_calculatorPiS_S_i,(.L_x_5 - _Z15cuda_calculatorPiS_S_i)
        .other          _Z15cuda_calculatorPiS_S_i,@"STO_CUDA_ENTRY STV_DEFAULT"
_Z15cuda_calculatorPiS_S_i:
.text._Z15cuda_calculatorPiS_S_i:
[----:B------:R-:W-:Y:S08]  /*0000*/  LDC R1, c[0x0][0x37c] ;  /* 0x0000df00ff017b82 */ /* 0x000ff00000000800 */
[----:B------:R-:W0:Y:S01]  /*0010*/  LDC R2, c[0x0][0x398] ;  /* 0x0000e600ff027b82 */ /* 0x000e220000000800 */
[----:B------:R-:W1:Y:S07]  /*0020*/  S2R R0, SR_TID.X ;  /* 0x0000000000007919 */ /* 0x000e6e0000002100 */
[----:B------:R-:W1:Y:S08]  /*0030*/  S2UR UR4, SR_CTAID.X ;  /* 0x00000000000479c3 */ /* 0x000e700000002500 */
[----:B------:R-:W1:Y:S01]  /*0040*/  LDC R3, c[0x0][0x360] ;  /* 0x0000d800ff037b82 */ /* 0x000e620000000800 */
[----:B0-----:R-:W-:Y:S01]  /*0050*/  ISETP.GE.AND P0, PT, R2, 0x1, PT ;  /* 0x000000010200780c */ /* 0x001fe20003f06270 */
[----:B-1----:R-:W-:-:S12]  /*0060*/  IMAD R0, R3, UR4, R0 ;  /* 0x0000000403007c24 */ /* 0x002fd8000f8e0200 */
[----:B------:R-:W-:Y:S05]  /*0070*/  @!P0 EXIT ;  /* 0x000000000000894d */ /* 0x000fea0003800000 */
[-C--:B------:R-:W-:Y:S01]  /*0080*/  IMAD R3, R0, R2.reuse, RZ ;  /* 0x0000000200037224 */ /* 0x080fe200078e02ff */
[----:B------:R-:W0:Y:S01]  /*0090*/  LDCU.64 UR12, c[0x0][0x358] ;  /* 0x00006b00ff0c77ac */ /* 0x000e220008000a00 */
[----:B------:R-:W-:Y:S03]  /*00a0*/  BSSY.RECONVERGENT B0, `(.L_x_0) ;  /* 0x0000017000007945 */ /* 0x000fe60003800200 */
[----:B------:R-:W-:-:S04]  /*00b0*/  IADD3 R0, PT, PT, R3, R2, RZ ;  /* 0x0000000203007210 */ /* 0x000fc80007ffe0ff */
[----:B------:R-:W-:-:S05]  /*00c0*/  VIADDMNMX R2, R3, 0x1, R0, !PT ;  /* 0x0000000103027846 */ /* 0x000fca0007800100 */
[----:B------:R-:W-:Y:S01]  /*00d0*/  IMAD.IADD R4, R2, 0x1, -R3 ;  /* 0x0000000102047824 */ /* 0x000fe200078e0a03 */
[----:B------:R-:W-:-:S04]  /*00e0*/  IADD3 R2, PT, PT, R3, -R2, RZ ;  /* 0x8000000203027210 */ /* 0x000fc80007ffe0ff */
[----:B------:R-:W-:Y:S02]  /*00f0*/  LOP3.LUT P1, R4, R4, 0x3, RZ, 0xc0, !PT ;  /* 0x0000000304047812 */ /* 0x000fe4000782c0ff */
[----:B------:R-:W-:-:S11]  /*0100*/  ISETP.GT.U32.AND P0, PT, R2, -0x4, PT ;  /* 0xfffffffc0200780c */ /* 0x000fd60003f04070 */
[----:B0-----:R-:W-:Y:S05]  /*0110*/  @!P1 BRA `(.L_x_1) ;  /* 0x00000000003c9947 */ /* 0x001fea0003800000 */
[----:B------:R-:W0:Y:S01]  /*0120*/  LDC.64 R10, c[0x0][0x390] ;  /* 0x0000e400ff0a7b82 */ /* 0x000e220000000a00 */
[----:B------:R-:W-:-:S07]  /*0130*/  IMAD.MOV R2, RZ, RZ, -R4 ;  /* 0x000000ffff027224 */ /* 0x000fce00078e0a04 */
[----:B------:R-:W1:Y:S08]  /*0140*/  LDC.64 R14, c[0x0][0x380] ;  /* 0x0000e000ff0e7b82 */ /* 0x000e700000000a00 */
[----:B------:R-:W2:Y:S02]  /*0150*/  LDC.64 R12, c[0x0][0x388] ;  /* 0x0000e200ff0c7b82 */ /* 0x000ea40000000a00 */
.L_x_2:
[----:B--2---:R-:W-:-:S04]  /*0160*/  IMAD.WIDE R6, R3, 0x4, R12 ;  /* 0x0000000403067825 */ /* 0x004fc800078e020c */
[C---:B-1----:R-:W-:Y:S02]  /*0170*/  IMAD.WIDE R8, R3.reuse, 0x4, R14 ;  /* 0x0000000403087825 */ /* 0x042fe400078e020e */
[----:B------:R-:W2:Y:S04]  /*0180*/  LDG.E R7, desc[UR12][R6.64] ;  /* 0x0000000c06077981 */ /* 0x000ea8000c1e1900 */
[----:B------:R-:W2:Y:S01]  /*0190*/  LDG.E R8, desc[UR12][R8.64] ;  /* 0x0000000c08087981 */ /* 0x000ea2000c1e1900 */
[C---:B0--3--:R-:W-:Y:S01]  /*01a0*/  IMAD.WIDE R4, R3.reuse, 0x4, R10 ;  /* 0x0000000403047825 */ /* 0x049fe200078e020a */
[----:B------:R-:W-:-:S03]  /*01b0*/  IADD3 R3, PT, PT, R3, 0x1, RZ ;  /* 0x0000000103037810 */ /* 0x000fc60007ffe0ff */
[----:B------:R-:W-:-:S05]  /*01c0*/  VIADD R2, R2, 0x1 ;  /* 0x0000000102027836 */ /* 0x000fca0000000000 */
[----:B------:R-:W-:Y:S02]  /*01d0*/  ISETP.NE.AND P1, PT, R2, RZ, PT ;  /* 0x000000ff0200720c */ /* 0x000fe40003f25270 */
[----:B--2---:R-:W-:-:S05]  /*01e0*/  IADD3 R17, PT, PT, R8, R7, RZ ;  /* 0x0000000708117210 */ /* 0x004fca0007ffe0ff */
[----:B------:R3:W-:Y:S06]  /*01f0*/  STG.E desc[UR12][R4.64], R17 ;  /* 0x0000001104007986 */ /* 0x0007ec000c10190c */
[----:B------:R-:W-:Y:S05]  /*0200*/  @P1 BRA `(.L_x_2) ;  /* 0xfffffffc00d41947 */ /* 0x000fea000383ffff */
.L_x_1:
[----:B------:R-:W-:Y:S05]  /*0210*/  BSYNC.RECONVERGENT B0 ;  /* 0x0000000000007941 */ /* 0x000fea0003800200 */
.L_x_0:
[----:B------:R-:W-:Y:S05]  /*0220*/  @P0 EXIT ;  /* 0x000000000000094d */ /* 0x000fea0003800000 */
[----:B------:R-:W0:Y:S01]  /*0230*/  LDCU.128 UR4, c[0x0][0x380] ;  /* 0x00007000ff0477ac */ /* 0x000e220008000c00 */
[----:B------:R-:W1:Y:S01]  /*0240*/  LDCU.64 UR10, c[0x0][0x390] ;  /* 0x00007200ff0a77ac */ /* 0x000e620008000a00 */
[----:B0-----:R-:W-:Y:S02]  /*0250*/  UIADD3 UR8, UP0, UPT, UR4, 0x8, URZ ;  /* 0x0000000804087890 */ /* 0x001fe4000ff1e0ff */
[----:B------:R-:W-:Y:S02]  /*0260*/  UIADD3 UR6, UP1, UPT, UR6, 0x8, URZ ;  /* 0x0000000806067890 */ /* 0x000fe4000ff3e0ff */
[----:B-1----:R-:W-:Y:S02]  /*0270*/  UIADD3 UR4, UP2, UPT, UR10, 0x8, URZ ;  /* 0x000000080a047890 */ /* 0x002fe4000ff5e0ff */
[----:B------:R-:W-:Y:S02]  /*0280*/  UIADD3.X UR9, UPT, UPT, URZ, UR5, URZ, UP0, !UPT ;  /* 0x00000005ff097290 */ /* 0x000fe400087fe4ff */
[----:B------:R-:W-:-:S02]  /*0290*/  UIADD3.X UR7, UPT, UPT, URZ, UR7, URZ, UP1, !UPT ;  /* 0x00000007ff077290 */ /* 0x000fc40008ffe4ff */
[----:B------:R-:W-:-:S12]  /*02a0*/  UIADD3.X UR5, UPT, UPT, URZ, UR11, URZ, UP2, !UPT ;  /* 0x0000000bff057290 */ /* 0x000fd800097fe4ff */
.L_x_3:
[----:B---3--:R-:W-:Y:S01]  /*02b0*/  MOV R5, UR9 ;  /* 0x0000000900057c02 */ /* 0x008fe20008000f00 */
[----:B------:R-:W-:Y:S01]  /*02c0*/  IMAD.U32 R4, RZ, RZ, UR8 ;  /* 0x00000008ff047e24 */ /* 0x000fe2000f8e00ff */
[----:B------:R-:W-:Y:S01]  /*02d0*/  MOV R7, UR7 ;  /* 0x0000000700077c02 */ /* 0x000fe20008000f00 */
[----:B------:R-:W-:Y:S02]  /*02e0*/  IMAD.U32 R6, RZ, RZ, UR6 ;  /* 0x00000006ff067e24 */ /* 0x000fe4000f8e00ff */
[----:B------:R-:W-:-:S04]  /*02f0*/  IMAD.WIDE R4, R3, 0x4, R4 ;  /* 0x0000000403047825 */ /* 0x000fc800078e0204 */
[----:B------:R-:W-:Y:S01]  /*0300*/  IMAD.WIDE R6, R3, 0x4, R6 ;  /* 0x0000000403067825 */ /* 0x000fe200078e0206 */
[----:B------:R-:W2:Y:S04]  /*0310*/  LDG.E R2, desc[UR12][R4.64+-0x8] ;  /* 0xfffff80c04027981 */ /* 0x000ea8000c1e1900 */
[----:B0-----:R-:W2:Y:S01]  /*0320*/  LDG.E R11, desc[UR12][R6.64+-0x8] ;  /* 0xfffff80c060b7981 */ /* 0x001ea2000c1e1900 */
[----:B------:R-:W-:Y:S01]  /*0330*/  MOV R9, UR5 ;  /* 0x0000000500097c02 */ /* 0x000fe20008000f00 */
[----:B------:R-:W-:-:S04]  /*0340*/  IMAD.U32 R8, RZ, RZ, UR4 ;  /* 0x00000004ff087e24 */ /* 0x000fc8000f8e00ff */
[----:B------:R-:W-:-:S04]  /*0350*/  IMAD.WIDE R8, R3, 0x4, R8 ;  /* 0x0000000403087825 */ /* 0x000fc800078e0208 */
[----:B--2---:R-:W-:-:S05]  /*0360*/  IMAD.IADD R11, R2, 0x1, R11 ;  /* 0x00000001020b7824 */ /* 0x004fca00078e020b */
[----:B------:R0:W-:Y:S04]  /*0370*/  STG.E desc[UR12][R8.64+-0x8], R11 ;  /* 0xfffff80b08007986 */ /* 0x0001e8000c10190c */
[----:B------:R-:W2:Y:S04]  /*0380*/  LDG.E R2, desc[UR12][R4.64+-0x4] ;  /* 0xfffffc0c04027981 */ /* 0x000ea8000c1e1900 */
[----:B------:R-:W2:Y:S02]  /*0390*/  LDG.E R13, desc[UR12][R6.64+-0x4] ;  /* 0xfffffc0c060d7981 */ /* 0x000ea4000c1e1900 */
[----:B--2---:R-:W-:-:S05]  /*03a0*/  IADD3 R13, PT, PT, R2, R13, RZ ;  /* 0x0000000d020d7210 */ /* 0x004fca0007ffe0ff */
[----:B------:R0:W-:Y:S04]  /*03b0*/  STG.E desc[UR12][R8.64+-0x4], R13 ;  /* 0xfffffc0d08007986 */ /* 0x0001e8000c10190c */
[----:B------:R-:W2:Y:S04]  /*03c0*/  LDG.E R2, desc[UR12][R4.64] ;  /* 0x0000000c04027981 */ /* 0x000ea8000c1e1900 */
[----:B------:R-:W2:Y:S02]  /*03d0*/  LDG.E R15, desc[UR12][R6.64] ;  /* 0x0000000c060f7981 */ /* 0x000ea4000c1e1900 */
[----:B--2---:R-:W-:-:S05]  /*03e0*/  IMAD.IADD R15, R2, 0x1, R15 ;  /* 0x00000001020f7824 */ /* 0x004fca00078e020f */
[----:B------:R0:W-:Y:S04]  /*03f0*/  STG.E desc[UR12][R8.64], R15 ;  /* 0x0000000f08007986 */ /* 0x0001e8000c10190c */
[----:B------:R-:W2:Y:S04]  /*0400*/  LDG.E R2, desc[UR12][R4.64+0x4] ;  /* 0x0000040c04027981 */ /* 0x000ea8000c1e1900 */
[----:B------:R-:W2:Y:S01]  /*0410*/  LDG.E R17, desc[UR12][R6.64+0x4] ;  /* 0x0000040c06117981 */ /* 0x000ea2000c1e1900 */
[----:B------:R-:W-:-:S04]  /*0420*/  IADD3 R3, PT, PT, R3, 0x4, RZ ;  /* 0x0000000403037810 */ /* 0x000fc80007ffe0ff */
[----:B------:R-:W-:Y:S02]  /*0430*/  ISETP.GE.AND P0, PT, R3, R0, PT ;  /* 0x000000000300720c */ /* 0x000fe40003f06270 */
[----:B--2---:R-:W-:-:S05]  /*0440*/  IADD3 R17, PT, PT, R2, R17, RZ ;  /* 0x0000001102117210 */ /* 0x004fca0007ffe0ff */
[----:B------:R0:W-:Y:S06]  /*0450*/  STG.E desc[UR12][R8.64+0x4], R17 ;  /* 0x0000041108007986 */ /* 0x0001ec000c10190c */
[----:B------:R-:W-:Y:S05]  /*0460*/  @!P0 BRA `(.L_x_3) ;  /* 0xfffffffc00908947 */ /* 0x000fea000383ffff */
[----:B------:R-:W-:Y:S05]  /*0470*/  EXIT ;  /* 0x000000000000794d */ /* 0x000fea0003800000 */
.L_x_4:
[----:B------:R-:W-:-:S00]  /*0480*/  BRA `(.L_x_4) ;  /* 0xfffffffc00fc7947 */ /* 0x000fc0000383ffff */
[----:B------:R-:W-:-:S00]  /*0490*/  NOP ;  /* 0x0000000000007918 */ /* 0x000fc00000000000 */
        /* <DEDUP_REMOVED lines=14> */
.L_x_5:


//--------------------- .nv.shared.reserved.0     --------------------------
	.section	.nv.shared.reserved.0,"aw",@nobits
	.weak		__nv_reservedSMEM_offset_0_alias
	.size		__nv_reservedSMEM_offset_0_alias, 0, 64
	.other		__nv_reservedSMEM_offset_0_alias,@"STO_CUDA_RESERVED_SHARED STV_DEFAULT"
__nv_reservedSMEM_offset_0_alias:
	.zero		0
	.zero		64


//--------------------- .nv.constant0._Z15cuda_calculatorPiS_S_i --------------------------
	.section	.nv.constant0._Z15cuda_calculatorPiS_S_i,"a",@progbits
	.sectionflags	@""
	.align	4
.nv.constant0._Z15cuda_calculatorPiS_S_i:
	.zero		924


//--------------------- SYMBOLS --------------------------

	.type		.nv.reservedSmem.offset0,@object
	.size		.nv.reservedSmem.offset0,0x4
